//
// Generated by NVIDIA NVVM Compiler
//
// Compiler Build ID: CL-36424714
// Cuda compilation tools, release 13.0, V13.0.88
// Based on NVVM 20.0.0
//

.version 9.0
.target sm_100
.address_size 64

	// .globl	_Z10bitreversePj

.visible .entry _Z10bitreversePj(
	.param .u64 .ptr .align 1 _Z10bitreversePj_param_0
)
{
	.reg .b32 	%r<18>;
	.reg .b64 	%rd<5>;

	ld.param.u64 	%rd1, [_Z10bitreversePj_param_0];
	cvta.to.global.u64 	%rd2, %rd1;
	mov.u32 	%r1, %tid.x;
	mul.wide.u32 	%rd3, %r1, 4;
	add.s64 	%rd4, %rd2, %rd3;
	ld.global.u32 	%r2, [%rd4];
	shr.u32 	%r3, %r2, 4;
	and.b32  	%r4, %r3, 252645135;
	shl.b32 	%r5, %r2, 4;
	and.b32  	%r6, %r5, -252645136;
	or.b32  	%r7, %r4, %r6;
	shr.u32 	%r8, %r7, 2;
	and.b32  	%r9, %r8, 858993459;
	shl.b32 	%r10, %r7, 2;
	and.b32  	%r11, %r10, -858993460;
	or.b32  	%r12, %r9, %r11;
	shr.u32 	%r13, %r12, 1;
	and.b32  	%r14, %r13, 1431655765;
	shl.b32 	%r15, %r12, 1;
	and.b32  	%r16, %r15, -1431655766;
	or.b32  	%r17, %r14, %r16;
	st.global.u32 	[%rd4], %r17;
	ret;

}


// ===== COMPILED SASS (sm_100) =====

	.target	sm_100

	.elftype	@"ET_EXEC"


//--------------------- .note.nv.tkinfo           --------------------------
	.section	.note.nv.tkinfo,"",@"SHT_NOTE"
	.sectionflags	@"SHF_NOTE_NV_TKINFO"
	.tkinfo
        /*0018*/ 	.word	0x00000002
        /*0030*/ 	.string	""
        /*0030*/ 	.string	"ptxas"
        /*0030*/ 	.string	"Cuda compilation tools, release 13.0, V13.0.88"
        /*0030*/ 	.string	"Build cuda_13.0.r13.0/compiler.36424714_0"
        /*0030*/ 	.string	"-arch sm_100 -m 64 "



//--------------------- .note.nv.cuinfo           --------------------------
	.section	.note.nv.cuinfo,"",@"SHT_NOTE"
	.sectionflags	@"SHF_NOTE_NV_CUINFO"
        /*0018*/ 	.short	0x0002
        /*001a*/ 	.short	0x0064
        /*001c*/ 	.short	0x0082
	.zero		2


//--------------------- .nv.info                  --------------------------
	.section	.nv.info,"",@"SHT_CUDA_INFO"
	.align	4


	//----- nvinfo : EIATTR_REGCOUNT
	.align		4
        /*0000*/ 	.byte	0x04, 0x2f
        /*0002*/ 	.short	(.L_1 - .L_0)
	.align		4
.L_0:
        /*0004*/ 	.word	index@(_Z10bitreversePj)
        /*0008*/ 	.word	0x00000008


	//----- nvinfo : EIATTR_FRAME_SIZE
	.align		4
.L_1:
        /*000c*/ 	.byte	0x04, 0x11
        /*000e*/ 	.short	(.L_3 - .L_2)
	.align		4
.L_2:
        /*0010*/ 	.word	index@(_Z10bitreversePj)
        /*0014*/ 	.word	0x00000000


	//----- nvinfo : EIATTR_MIN_STACK_SIZE
	.align		4
.L_3:
        /*0018*/ 	.byte	0x04, 0x12
        /*001a*/ 	.short	(.L_5 - .L_4)
	.align		4
.L_4:
        /*001c*/ 	.word	index@(_Z10bitreversePj)
        /*0020*/ 	.word	0x00000000
.L_5:


//--------------------- .nv.compat                --------------------------
	.section	.nv.compat,"",@"SHT_CUDA_COMPAT_INFO"
	.align	4
        /*0000*/ 	.byte	0x02, 0x09, 0x00, 0x00, 0x02, 0x02, 0x01, 0x00, 0x02, 0x05, 0x05, 0x00, 0x03, 0x07, 0x01, 0x01
        /*0010*/ 	.byte	0x02, 0x03, 0x00, 0x00, 0x02, 0x06, 0x01, 0x00, 0x04, 0x0b, 0x08, 0x00, 0x09, 0x00, 0x00, 0x00
        /*0020*/ 	.byte	0x00, 0x00, 0x00, 0x00


//--------------------- .nv.info._Z10bitreversePj --------------------------
	.section	.nv.info._Z10bitreversePj,"",@"SHT_CUDA_INFO"
	.sectionflags	@""
	.align	4


	//----- nvinfo : EIATTR_CUDA_API_VERSION
	.align		4
        /*0000*/ 	.byte	0x04, 0x37
        /*0002*/ 	.short	(.L_7 - .L_6)
.L_6:
        /*0004*/ 	.word	0x00000082


	//----- nvinfo : EIATTR_KPARAM_INFO
	.align		4
.L_7:
        /*0008*/ 	.byte	0x04, 0x17
        /*000a*/ 	.short	(.L_9 - .L_8)
.L_8:
        /*000c*/ 	.word	0x00000000
        /*0010*/ 	.short	0x0000
        /*0012*/ 	.short	0x0000
        /*0014*/ 	.byte	0x00, 0xf5, 0x21, 0x00


	//----- nvinfo : EIATTR_SPARSE_MMA_MASK
	.align		4
.L_9:
        /*0018*/ 	.byte	0x03, 0x50
        /*001a*/ 	.short	0x0000


	//----- nvinfo : EIATTR_MAXREG_COUNT
	.align		4
        /*001c*/ 	.byte	0x03, 0x1b
        /*001e*/ 	.short	0x00ff


	//----- nvinfo : EIATTR_MERCURY_ISA_VERSION
	.align		4
        /*0020*/ 	.byte	0x03, 0x5f
        /*0022*/ 	.short	0x0101


	//----- nvinfo : EIATTR_VRC_CTA_INIT_COUNT
	.align		4
        /*0024*/ 	.byte	0x02, 0x4a
	.zero		1
	.zero		1


	//----- nvinfo : EIATTR_EXIT_INSTR_OFFSETS
	.align		4
        /*0028*/ 	.byte	0x04, 0x1c
        /*002a*/ 	.short	(.L_11 - .L_10)


	//   ....[0]....
.L_10:
        /*002c*/ 	.word	0x00000130


	//----- nvinfo : EIATTR_CBANK_PARAM_SIZE
	.align		4
.L_11:
        /*0030*/ 	.byte	0x03, 0x19
        /*0032*/ 	.short	0x0008


	//----- nvinfo : EIATTR_PARAM_CBANK
	.align		4
        /*0034*/ 	.byte	0x04, 0x0a
        /*0036*/ 	.short	(.L_13 - .L_12)
	.align		4
.L_12:
        /*0038*/ 	.word	index@(.nv.constant0._Z10bitreversePj)
        /*003c*/ 	.short	0x0380
        /*003e*/ 	.short	0x0008


	//----- nvinfo : EIATTR_SW_WAR
	.align		4
.L_13:
        /*0040*/ 	.byte	0x04, 0x36
        /*0042*/ 	.short	(.L_15 - .L_14)
.L_14:
        /*0044*/ 	.word	0x00000008
.L_15:


//--------------------- .nv.callgraph             --------------------------
	.section	.nv.callgraph,"",@"SHT_CUDA_CALLGRAPH"
	.align	4
	.sectionentsize	8
	.align		4
        /*0000*/ 	.word	0x00000000
	.align		4
        /*0004*/ 	.word	0xffffffff
	.align		4
        /*0008*/ 	.word	0x00000000
	.align		4
        /*000c*/ 	.word	0xfffffffe
	.align		4
        /*0010*/ 	.word	0x00000000
	.align		4
        /*0014*/ 	.word	0xfffffffd
	.align		4
        /*0018*/ 	.word	0x00000000
	.align		4
        /*001c*/ 	.word	0xfffffffc


//--------------------- .text._Z10bitreversePj    --------------------------
	.section	.text._Z10bitreversePj,"ax",@progbits
	.align	128
        .global         _Z10bitreversePj
        .type           _Z10bitreversePj,@function
        .size           _Z10bitreversePj,(.L_x_1 - _Z10bitreversePj)
        .other          _Z10bitreversePj,@"STO_CUDA_ENTRY STV_DEFAULT"
_Z10bitreversePj:
.text._Z10bitreversePj:
[----:B------:R-:W-:Y:S01]  /*0000*/  LDC R1, c[0x0][0x37c] ;  /* 0x0000df00ff017b82 */ /* 0x000fe20000000800 */
[----:B------:R-:W0:Y:S07]  /*0010*/  S2R R5, SR_TID.X ;  /* 0x0000000000057919 */ /* 0x000e2e0000002100 */
[----:B------:R-:W0:Y:S01]  /*0020*/  LDC.64 R2, c[0x0][0x380] ;  /* 0x0000e000ff027b82 */ /* 0x000e220000000a00 */
[----:B------:R-:W1:Y:S01]  /*0030*/  LDCU.64 UR4, c[0x0][0x358] ;  /* 0x00006b00ff0477ac */ /* 0x000e620008000a00 */
[----:B0-----:R-:W-:-:S05]  /*0040*/  IMAD.WIDE.U32 R2, R5, 0x4, R2 ;  /* 0x0000000405027825 */ /* 0x001fca00078e0002 */
[----:B-1----:R-:W2:Y:S02]  /*0050*/  LDG.E R0, desc[UR4][R2.64] ;  /* 0x0000000402007981 */ /* 0x002ea4000c1e1900 */
[----:B--2---:R-:W-:Y:S01]  /*0060*/  SHF.R.U32.HI R4, RZ, 0x4, R0 ;  /* 0x00000004ff047819 */ /* 0x004fe20000011600 */
[----:B------:R-:W-:-:S03]  /*0070*/  IMAD.SHL.U32 R5, R0, 0x10, RZ ;  /* 0x0000001000057824 */ /* 0x000fc600078e00ff */
[----:B------:R-:W-:-:S04]  /*0080*/  LOP3.LUT R4, R4, 0xf0f0f0f, RZ, 0xc0, !PT ;  /* 0x0f0f0f0f04047812 */ /* 0x000fc800078ec0ff */
[----:B------:R-:W-:-:S04]  /*0090*/  LOP3.LUT R4, R4, 0xf0f0f0f0, R5, 0xf8, !PT ;  /* 0xf0f0f0f004047812 */ /* 0x000fc800078ef805 */
[----:B------:R-:W-:Y:S01]  /*00a0*/  SHF.R.U32.HI R0, RZ, 0x2, R4 ;  /* 0x00000002ff007819 */ /* 0x000fe20000011604 */
[----:B------:R-:W-:-:S03]  /*00b0*/  IMAD.SHL.U32 R5, R4, 0x4, RZ ;  /* 0x0000000404057824 */ /* 0x000fc600078e00ff */
[----:B------:R-:W-:-:S04]  /*00c0*/  LOP3.LUT R0, R0, 0x33333333, RZ, 0xc0, !PT ;  /* 0x3333333300007812 */ /* 0x000fc800078ec0ff */
[----:B------:R-:W-:-:S04]  /*00d0*/  LOP3.LUT R0, R0, 0xcccccccc, R5, 0xf8, !PT ;  /* 0xcccccccc00007812 */ /* 0x000fc800078ef805 */
[----:B------:R-:W-:Y:S01]  /*00e0*/  SHF.R.U32.HI R4, RZ, 0x1, R0 ;  /* 0x00000001ff047819 */ /* 0x000fe20000011600 */
[----:B------:R-:W-:-:S03]  /*00f0*/  IMAD.SHL.U32 R5, R0, 0x2, RZ ;  /* 0x0000000200057824 */ /* 0x000fc600078e00ff */
[----:B------:R-:W-:-:S04]  /*0100*/  LOP3.LUT R4, R4, 0x55555555, RZ, 0xc0, !PT ;  /* 0x5555555504047812 */ /* 0x000fc800078ec0ff */
[----:B------:R-:W-:-:S05]  /*0110*/  LOP3.LUT R5, R4, 0xaaaaaaaa, R5, 0xf8, !PT ;  /* 0xaaaaaaaa04057812 */ /* 0x000fca00078ef805 */
[----:B------:R-:W-:Y:S01]  /*0120*/  STG.E desc[UR4][R2.64], R5 ;  /* 0x0000000502007986 */ /* 0x000fe2000c101904 */
[----:B------:R-:W-:Y:S05]  /*0130*/  EXIT ;  /* 0x000000000000794d */ /* 0x000fea0003800000 */
.L_x_0:
[----:B------:R-:W-:-:S00]  /*0140*/  BRA `(.L_x_0) ;  /* 0xfffffffc00fc7947 */ /* 0x000fc0000383ffff */
[----:B------:R-:W-:-:S00]  /*0150*/  NOP ;  /* 0x0000000000007918 */ /* 0x000fc00000000000 */
        /* <DEDUP_REMOVED lines=10> */
.L_x_1:


//--------------------- .nv.shared.reserved.0     --------------------------
	.section	.nv.shared.reserved.0,"aw",@nobits
	.weak		__nv_reservedSMEM_offset_0_alias
	.size		__nv_reservedSMEM_offset_0_alias, 0, 64
	.other		__nv_reservedSMEM_offset_0_alias,@"STO_CUDA_RESERVED_SHARED STV_DEFAULT"
__nv_reservedSMEM_offset_0_alias:
	.zero		0
	.zero		64


//--------------------- .nv.constant0._Z10bitreversePj --------------------------
	.section	.nv.constant0._Z10bitreversePj,"a",@progbits
	.sectionflags	@""
	.align	4
.nv.constant0._Z10bitreversePj:
	.zero		904


//--------------------- SYMBOLS --------------------------

	.type		.nv.reservedSmem.offset0,@object
	.size		.nv.reservedSmem.offset0,0x4
